//
// Generated by NVIDIA NVVM Compiler
//
// Compiler Build ID: CL-36424714
// Cuda compilation tools, release 13.0, V13.0.88
// Based on NVVM 20.0.0
//

.version 9.0
.target sm_100
.address_size 64

	// .globl	_Z13vecadd_kernelPfS_S_j

.visible .entry _Z13vecadd_kernelPfS_S_j(
	.param .u64 .ptr .align 1 _Z13vecadd_kernelPfS_S_j_param_0,
	.param .u64 .ptr .align 1 _Z13vecadd_kernelPfS_S_j_param_1,
	.param .u64 .ptr .align 1 _Z13vecadd_kernelPfS_S_j_param_2,
	.param .u32 _Z13vecadd_kernelPfS_S_j_param_3
)
{
	.reg .pred 	%p<2>;
	.reg .b32 	%r<6>;
	.reg .b32 	%f<4>;
	.reg .b64 	%rd<11>;

	ld.param.u64 	%rd1, [_Z13vecadd_kernelPfS_S_j_param_0];
	ld.param.u64 	%rd2, [_Z13vecadd_kernelPfS_S_j_param_1];
	ld.param.u64 	%rd3, [_Z13vecadd_kernelPfS_S_j_param_2];
	ld.param.u32 	%r2, [_Z13vecadd_kernelPfS_S_j_param_3];
	mov.u32 	%r3, %ntid.x;
	mov.u32 	%r4, %ctaid.x;
	mov.u32 	%r5, %tid.x;
	mad.lo.s32 	%r1, %r3, %r4, %r5;
	setp.ge.u32 	%p1, %r1, %r2;
	@%p1 bra 	$L__BB0_2;
	cvta.to.global.u64 	%rd4, %rd1;
	cvta.to.global.u64 	%rd5, %rd2;
	cvta.to.global.u64 	%rd6, %rd3;
	mul.wide.u32 	%rd7, %r1, 4;
	add.s64 	%rd8, %rd4, %rd7;
	ld.global.f32 	%f1, [%rd8];
	add.s64 	%rd9, %rd5, %rd7;
	ld.global.f32 	%f2, [%rd9];
	add.f32 	%f3, %f1, %f2;
	add.s64 	%rd10, %rd6, %rd7;
	st.global.f32 	[%rd10], %f3;
$L__BB0_2:
	ret;

}


// ===== COMPILED SASS (sm_100) =====

	.target	sm_100

	.elftype	@"ET_EXEC"


//--------------------- .note.nv.tkinfo           --------------------------
	.section	.note.nv.tkinfo,"",@"SHT_NOTE"
	.sectionflags	@"SHF_NOTE_NV_TKINFO"
	.tkinfo
        /*0018*/ 	.word	0x00000002
        /*0030*/ 	.string	""
        /*0030*/ 	.string	"ptxas"
        /*0030*/ 	.string	"Cuda compilation tools, release 13.0, V13.0.88"
        /*0030*/ 	.string	"Build cuda_13.0.r13.0/compiler.36424714_0"
        /*0030*/ 	.string	"-arch sm_100 -m 64 "



//--------------------- .note.nv.cuinfo           --------------------------
	.section	.note.nv.cuinfo,"",@"SHT_NOTE"
	.sectionflags	@"SHF_NOTE_NV_CUINFO"
        /*0018*/ 	.short	0x0002
        /*001a*/ 	.short	0x0064
        /*001c*/ 	.short	0x0082
	.zero		2


//--------------------- .nv.info                  --------------------------
	.section	.nv.info,"",@"SHT_CUDA_INFO"
	.align	4


	//----- nvinfo : EIATTR_REGCOUNT
	.align		4
        /*0000*/ 	.byte	0x04, 0x2f
        /*0002*/ 	.short	(.L_1 - .L_0)
	.align		4
.L_0:
        /*0004*/ 	.word	index@(_Z13vecadd_kernelPfS_S_j)
        /*0008*/ 	.word	0x0000000c


	//----- nvinfo : EIATTR_FRAME_SIZE
	.align		4
.L_1:
        /*000c*/ 	.byte	0x04, 0x11
        /*000e*/ 	.short	(.L_3 - .L_2)
	.align		4
.L_2:
        /*0010*/ 	.word	index@(_Z13vecadd_kernelPfS_S_j)
        /*0014*/ 	.word	0x00000000


	//----- nvinfo : EIATTR_MIN_STACK_SIZE
	.align		4
.L_3:
        /*0018*/ 	.byte	0x04, 0x12
        /*001a*/ 	.short	(.L_5 - .L_4)
	.align		4
.L_4:
        /*001c*/ 	.word	index@(_Z13vecadd_kernelPfS_S_j)
        /*0020*/ 	.word	0x00000000
.L_5:


//--------------------- .nv.compat                --------------------------
	.section	.nv.compat,"",@"SHT_CUDA_COMPAT_INFO"
	.align	4
        /*0000*/ 	.byte	0x02, 0x09, 0x00, 0x00, 0x02, 0x02, 0x01, 0x00, 0x02, 0x05, 0x05, 0x00, 0x03, 0x07, 0x01, 0x01
        /*0010*/ 	.byte	0x02, 0x03, 0x00, 0x00, 0x02, 0x06, 0x01, 0x00, 0x04, 0x0b, 0x08, 0x00, 0x09, 0x00, 0x00, 0x00
        /*0020*/ 	.byte	0x00, 0x00, 0x00, 0x00


//--------------------- .nv.info._Z13vecadd_kernelPfS_S_j --------------------------
	.section	.nv.info._Z13vecadd_kernelPfS_S_j,"",@"SHT_CUDA_INFO"
	.sectionflags	@""
	.align	4


	//----- nvinfo : EIATTR_CUDA_API_VERSION
	.align		4
        /*0000*/ 	.byte	0x04, 0x37
        /*0002*/ 	.short	(.L_7 - .L_6)
.L_6:
        /*0004*/ 	.word	0x00000082


	//----- nvinfo : EIATTR_KPARAM_INFO
	.align		4
.L_7:
        /*0008*/ 	.byte	0x04, 0x17
        /*000a*/ 	.short	(.L_9 - .L_8)
.L_8:
        /*000c*/ 	.word	0x00000000
        /*0010*/ 	.short	0x0003
        /*0012*/ 	.short	0x0018
        /*0014*/ 	.byte	0x00, 0xf0, 0x11, 0x00


	//----- nvinfo : EIATTR_KPARAM_INFO
	.align		4
.L_9:
        /*0018*/ 	.byte	0x04, 0x17
        /*001a*/ 	.short	(.L_11 - .L_10)
.L_10:
        /*001c*/ 	.word	0x00000000
        /*0020*/ 	.short	0x0002
        /*0022*/ 	.short	0x0010
        /*0024*/ 	.byte	0x00, 0xf5, 0x21, 0x00


	//----- nvinfo : EIATTR_KPARAM_INFO
	.align		4
.L_11:
        /*0028*/ 	.byte	0x04, 0x17
        /*002a*/ 	.short	(.L_13 - .L_12)
.L_12:
        /*002c*/ 	.word	0x00000000
        /*0030*/ 	.short	0x0001
        /*0032*/ 	.short	0x0008
        /*0034*/ 	.byte	0x00, 0xf5, 0x21, 0x00


	//----- nvinfo : EIATTR_KPARAM_INFO
	.align		4
.L_13:
        /*0038*/ 	.byte	0x04, 0x17
        /*003a*/ 	.short	(.L_15 - .L_14)
.L_14:
        /*003c*/ 	.word	0x00000000
        /*0040*/ 	.short	0x0000
        /*0042*/ 	.short	0x0000
        /*0044*/ 	.byte	0x00, 0xf5, 0x21, 0x00


	//----- nvinfo : EIATTR_SPARSE_MMA_MASK
	.align		4
.L_15:
        /*0048*/ 	.byte	0x03, 0x50
        /*004a*/ 	.short	0x0000


	//----- nvinfo : EIATTR_MAXREG_COUNT
	.align		4
        /*004c*/ 	.byte	0x03, 0x1b
        /*004e*/ 	.short	0x00ff


	//----- nvinfo : EIATTR_MERCURY_ISA_VERSION
	.align		4
        /*0050*/ 	.byte	0x03, 0x5f
        /*0052*/ 	.short	0x0101


	//----- nvinfo : EIATTR_VRC_CTA_INIT_COUNT
	.align		4
        /*0054*/ 	.byte	0x02, 0x4a
	.zero		1
	.zero		1


	//----- nvinfo : EIATTR_EXIT_INSTR_OFFSETS
	.align		4
        /*0058*/ 	.byte	0x04, 0x1c
        /*005a*/ 	.short	(.L_17 - .L_16)


	//   ....[0]....
.L_16:
        /*005c*/ 	.word	0x00000070


	//   ....[1]....
        /*0060*/ 	.word	0x00000130


	//----- nvinfo : EIATTR_CBANK_PARAM_SIZE
	.align		4
.L_17:
        /*0064*/ 	.byte	0x03, 0x19
        /*0066*/ 	.short	0x001c


	//----- nvinfo : EIATTR_PARAM_CBANK
	.align		4
        /*0068*/ 	.byte	0x04, 0x0a
        /*006a*/ 	.short	(.L_19 - .L_18)
	.align		4
.L_18:
        /*006c*/ 	.word	index@(.nv.constant0._Z13vecadd_kernelPfS_S_j)
        /*0070*/ 	.short	0x0380
        /*0072*/ 	.short	0x001c


	//----- nvinfo : EIATTR_SW_WAR
	.align		4
.L_19:
        /*0074*/ 	.byte	0x04, 0x36
        /*0076*/ 	.short	(.L_21 - .L_20)
.L_20:
        /*0078*/ 	.word	0x00000008
.L_21:


//--------------------- .nv.callgraph             --------------------------
	.section	.nv.callgraph,"",@"SHT_CUDA_CALLGRAPH"
	.align	4
	.sectionentsize	8
	.align		4
        /*0000*/ 	.word	0x00000000
	.align		4
        /*0004*/ 	.word	0xffffffff
	.align		4
        /*0008*/ 	.word	0x00000000
	.align		4
        /*000c*/ 	.word	0xfffffffe
	.align		4
        /*0010*/ 	.word	0x00000000
	.align		4
        /*0014*/ 	.word	0xfffffffd
	.align		4
        /*0018*/ 	.word	0x00000000
	.align		4
        /*001c*/ 	.word	0xfffffffc


//--------------------- .text._Z13vecadd_kernelPfS_S_j --------------------------
	.section	.text._Z13vecadd_kernelPfS_S_j,"ax",@progbits
	.align	128
        .global         _Z13vecadd_kernelPfS_S_j
        .type           _Z13vecadd_kernelPfS_S_j,@function
        .size           _Z13vecadd_kernelPfS_S_j,(.L_x_1 - _Z13vecadd_kernelPfS_S_j)
        .other          _Z13vecadd_kernelPfS_S_j,@"STO_CUDA_ENTRY STV_DEFAULT"
_Z13vecadd_kernelPfS_S_j:
.text._Z13vecadd_kernelPfS_S_j:
[----:B------:R-:W-:Y:S01]  /*0000*/  LDC R1, c[0x0][0x37c] ;  /* 0x0000df00ff017b82 */ /* 0x000fe20000000800 */
[----:B------:R-:W0:Y:S01]  /*0010*/  S2R R9, SR_CTAID.X ;  /* 0x0000000000097919 */ /* 0x000e220000002500 */
[----:B------:R-:W0:Y:S01]  /*0020*/  LDCU UR4, c[0x0][0x360] ;  /* 0x00006c00ff0477ac */ /* 0x000e220008000800 */
[----:B------:R-:W0:Y:S01]  /*0030*/  S2R R0, SR_TID.X ;  /* 0x0000000000007919 */ /* 0x000e220000002100 */
[----:B------:R-:W1:Y:S01]  /*0040*/  LDCU UR5, c[0x0][0x398] ;  /* 0x00007300ff0577ac */ /* 0x000e620008000800 */
[----:B0-----:R-:W-:-:S05]  /*0050*/  IMAD R9, R9, UR4, R0 ;  /* 0x0000000409097c24 */ /* 0x001fca000f8e0200 */
[----:B-1----:R-:W-:-:S13]  /*0060*/  ISETP.GE.U32.AND P0, PT, R9, UR5, PT ;  /* 0x0000000509007c0c */ /* 0x002fda000bf06070 */
[----:B------:R-:W-:Y:S05]  /*0070*/  @P0 EXIT ;  /* 0x000000000000094d */ /* 0x000fea0003800000 */
[----:B------:R-:W0:Y:S01]  /*0080*/  LDC.64 R2, c[0x0][0x380] ;  /* 0x0000e000ff027b82 */ /* 0x000e220000000a00 */
[----:B------:R-:W1:Y:S07]  /*0090*/  LDCU.64 UR4, c[0x0][0x358] ;  /* 0x00006b00ff0477ac */ /* 0x000e6e0008000a00 */
[----:B------:R-:W2:Y:S08]  /*00a0*/  LDC.64 R4, c[0x0][0x388] ;  /* 0x0000e200ff047b82 */ /* 0x000eb00000000a00 */
[----:B------:R-:W3:Y:S01]  /*00b0*/  LDC.64 R6, c[0x0][0x390] ;  /* 0x0000e400ff067b82 */ /* 0x000ee20000000a00 */
[----:B0-----:R-:W-:-:S06]  /*00c0*/  IMAD.WIDE.U32 R2, R9, 0x4, R2 ;  /* 0x0000000409027825 */ /* 0x001fcc00078e0002 */
[----:B-1----:R-:W4:Y:S01]  /*00d0*/  LDG.E R2, desc[UR4][R2.64] ;  /* 0x0000000402027981 */ /* 0x002f22000c1e1900 */
[----:B--2---:R-:W-:-:S06]  /*00e0*/  IMAD.WIDE.U32 R4, R9, 0x4, R4 ;  /* 0x0000000409047825 */ /* 0x004fcc00078e0004 */
[----:B------:R-:W4:Y:S01]  /*00f0*/  LDG.E R5, desc[UR4][R4.64] ;  /* 0x0000000404057981 */ /* 0x000f22000c1e1900 */
[----:B---3--:R-:W-:-:S04]  /*0100*/  IMAD.WIDE.U32 R6, R9, 0x4, R6 ;  /* 0x0000000409067825 */ /* 0x008fc800078e0006 */
[----:B----4-:R-:W-:-:S05]  /*0110*/  FADD R9, R2, R5 ;  /* 0x0000000502097221 */ /* 0x010fca0000000000 */
[----:B------:R-:W-:Y:S01]  /*0120*/  STG.E desc[UR4][R6.64], R9 ;  /* 0x0000000906007986 */ /* 0x000fe2000c101904 */
[----:B------:R-:W-:Y:S05]  /*0130*/  EXIT ;  /* 0x000000000000794d */ /* 0x000fea0003800000 */
.L_x_0:
[----:B------:R-:W-:-:S00]  /*0140*/  BRA `(.L_x_0) ;  /* 0xfffffffc00fc7947 */ /* 0x000fc0000383ffff */
[----:B------:R-:W-:-:S00]  /*0150*/  NOP ;  /* 0x0000000000007918 */ /* 0x000fc00000000000 */
        /* <DEDUP_REMOVED lines=10> */
.L_x_1:


//--------------------- .nv.shared.reserved.0     --------------------------
	.section	.nv.shared.reserved.0,"aw",@nobits
	.weak		__nv_reservedSMEM_offset_0_alias
	.size		__nv_reservedSMEM_offset_0_alias, 0, 64
	.other		__nv_reservedSMEM_offset_0_alias,@"STO_CUDA_RESERVED_SHARED STV_DEFAULT"
__nv_reservedSMEM_offset_0_alias:
	.zero		0
	.zero		64


//--------------------- .nv.constant0._Z13vecadd_kernelPfS_S_j --------------------------
	.section	.nv.constant0._Z13vecadd_kernelPfS_S_j,"a",@progbits
	.sectionflags	@""
	.align	4
.nv.constant0._Z13vecadd_kernelPfS_S_j:
	.zero		924


//--------------------- SYMBOLS --------------------------

	.type		.nv.reservedSmem.offset0,@object
	.size		.nv.reservedSmem.offset0,0x4
